//
// Generated by NVIDIA NVVM Compiler
//
// Compiler Build ID: CL-36424714
// Cuda compilation tools, release 13.0, V13.0.88
// Based on NVVM 20.0.0
//

.version 9.0
.target sm_100
.address_size 64

	// .globl	_Z22cuda_invertToGrayscalePhi

.visible .entry _Z22cuda_invertToGrayscalePhi(
	.param .u64 .ptr .align 1 _Z22cuda_invertToGrayscalePhi_param_0,
	.param .u32 _Z22cuda_invertToGrayscalePhi_param_1
)
{
	.reg .pred 	%p<11>;
	.reg .b16 	%rs<5>;
	.reg .b32 	%r<31>;
	.reg .b32 	%f<10>;
	.reg .b64 	%rd<14>;

	ld.param.u64 	%rd3, [_Z22cuda_invertToGrayscalePhi_param_0];
	ld.param.u32 	%r15, [_Z22cuda_invertToGrayscalePhi_param_1];
	cvta.to.global.u64 	%rd1, %rd3;
	mov.u32 	%r16, %ctaid.x;
	mov.u32 	%r17, %ctaid.y;
	mov.u32 	%r18, %nctaid.x;
	mad.lo.s32 	%r19, %r17, %r18, %r16;
	mul.lo.s32 	%r1, %r15, %r19;
	setp.lt.s32 	%p1, %r15, 3;
	@%p1 bra 	$L__BB0_2;
	cvt.s64.s32 	%rd4, %r1;
	add.s64 	%rd5, %rd1, %rd4;
	ld.global.u8 	%rs2, [%rd5+2];
	cvt.rn.f32.u16 	%f4, %rs2;
	ld.global.u8 	%rs3, [%rd5+1];
	cvt.rn.f32.u16 	%f5, %rs3;
	mul.f32 	%f6, %f5, 0f3F1645A2;
	fma.rn.f32 	%f7, %f4, 0f3E991687, %f6;
	ld.global.u8 	%rs4, [%rd5];
	cvt.rn.f32.u16 	%f8, %rs4;
	fma.rn.f32 	%f9, %f8, 0f3DE978D5, %f7;
$L__BB0_2:
	setp.lt.s32 	%p2, %r15, 1;
	@%p2 bra 	$L__BB0_14;
	cvt.rzi.u32.f32 	%r21, %f9;
	cvt.u16.u32 	%rs1, %r21;
	and.b32  	%r2, %r15, 7;
	setp.lt.u32 	%p3, %r15, 8;
	mov.b32 	%r29, 0;
	@%p3 bra 	$L__BB0_6;
	and.b32  	%r29, %r15, 2147483640;
	neg.s32 	%r27, %r29;
	add.s64 	%rd2, %rd1, 3;
	mov.u32 	%r26, %r1;
$L__BB0_5:
	.pragma "nounroll";
	cvt.s64.s32 	%rd6, %r26;
	add.s64 	%rd7, %rd2, %rd6;
	st.global.u8 	[%rd7+-3], %rs1;
	st.global.u8 	[%rd7+-2], %rs1;
	st.global.u8 	[%rd7+-1], %rs1;
	st.global.u8 	[%rd7], %rs1;
	st.global.u8 	[%rd7+1], %rs1;
	st.global.u8 	[%rd7+2], %rs1;
	st.global.u8 	[%rd7+3], %rs1;
	st.global.u8 	[%rd7+4], %rs1;
	add.s32 	%r27, %r27, 8;
	add.s32 	%r26, %r26, 8;
	setp.ne.s32 	%p4, %r27, 0;
	@%p4 bra 	$L__BB0_5;
$L__BB0_6:
	setp.eq.s32 	%p5, %r2, 0;
	@%p5 bra 	$L__BB0_14;
	and.b32  	%r10, %r15, 3;
	setp.lt.u32 	%p6, %r2, 4;
	@%p6 bra 	$L__BB0_9;
	add.s32 	%r22, %r29, %r1;
	cvt.s64.s32 	%rd8, %r22;
	add.s64 	%rd9, %rd1, %rd8;
	st.global.u8 	[%rd9], %rs1;
	st.global.u8 	[%rd9+1], %rs1;
	st.global.u8 	[%rd9+2], %rs1;
	st.global.u8 	[%rd9+3], %rs1;
	add.s32 	%r29, %r29, 4;
$L__BB0_9:
	setp.eq.s32 	%p7, %r10, 0;
	@%p7 bra 	$L__BB0_14;
	setp.eq.s32 	%p8, %r10, 1;
	@%p8 bra 	$L__BB0_12;
	add.s32 	%r23, %r29, %r1;
	cvt.s64.s32 	%rd10, %r23;
	add.s64 	%rd11, %rd1, %rd10;
	st.global.u8 	[%rd11], %rs1;
	st.global.u8 	[%rd11+1], %rs1;
	add.s32 	%r29, %r29, 2;
$L__BB0_12:
	and.b32  	%r24, %r15, 1;
	setp.eq.b32 	%p9, %r24, 1;
	not.pred 	%p10, %p9;
	@%p10 bra 	$L__BB0_14;
	add.s32 	%r25, %r29, %r1;
	cvt.s64.s32 	%rd12, %r25;
	add.s64 	%rd13, %rd1, %rd12;
	st.global.u8 	[%rd13], %rs1;
$L__BB0_14:
	ret;

}


// ===== COMPILED SASS (sm_100) =====

	.target	sm_100

	.elftype	@"ET_EXEC"


//--------------------- .note.nv.tkinfo           --------------------------
	.section	.note.nv.tkinfo,"",@"SHT_NOTE"
	.sectionflags	@"SHF_NOTE_NV_TKINFO"
	.tkinfo
        /*0018*/ 	.word	0x00000002
        /*0030*/ 	.string	""
        /*0030*/ 	.string	"ptxas"
        /*0030*/ 	.string	"Cuda compilation tools, release 13.0, V13.0.88"
        /*0030*/ 	.string	"Build cuda_13.0.r13.0/compiler.36424714_0"
        /*0030*/ 	.string	"-arch sm_100 -m 64 "



//--------------------- .note.nv.cuinfo           --------------------------
	.section	.note.nv.cuinfo,"",@"SHT_NOTE"
	.sectionflags	@"SHF_NOTE_NV_CUINFO"
        /*0018*/ 	.short	0x0002
        /*001a*/ 	.short	0x0064
        /*001c*/ 	.short	0x0082
	.zero		2


//--------------------- .nv.info                  --------------------------
	.section	.nv.info,"",@"SHT_CUDA_INFO"
	.align	4


	//----- nvinfo : EIATTR_REGCOUNT
	.align		4
        /*0000*/ 	.byte	0x04, 0x2f
        /*0002*/ 	.short	(.L_1 - .L_0)
	.align		4
.L_0:
        /*0004*/ 	.word	index@(_Z22cuda_invertToGrayscalePhi)
        /*0008*/ 	.word	0x00000010


	//----- nvinfo : EIATTR_FRAME_SIZE
	.align		4
.L_1:
        /*000c*/ 	.byte	0x04, 0x11
        /*000e*/ 	.short	(.L_3 - .L_2)
	.align		4
.L_2:
        /*0010*/ 	.word	index@(_Z22cuda_invertToGrayscalePhi)
        /*0014*/ 	.word	0x00000000


	//----- nvinfo : EIATTR_MIN_STACK_SIZE
	.align		4
.L_3:
        /*0018*/ 	.byte	0x04, 0x12
        /*001a*/ 	.short	(.L_5 - .L_4)
	.align		4
.L_4:
        /*001c*/ 	.word	index@(_Z22cuda_invertToGrayscalePhi)
        /*0020*/ 	.word	0x00000000
.L_5:


//--------------------- .nv.compat                --------------------------
	.section	.nv.compat,"",@"SHT_CUDA_COMPAT_INFO"
	.align	4
        /*0000*/ 	.byte	0x02, 0x09, 0x00, 0x00, 0x02, 0x02, 0x01, 0x00, 0x02, 0x05, 0x05, 0x00, 0x03, 0x07, 0x01, 0x01
        /*0010*/ 	.byte	0x02, 0x03, 0x00, 0x00, 0x02, 0x06, 0x01, 0x00, 0x04, 0x0b, 0x08, 0x00, 0x09, 0x00, 0x00, 0x00
        /*0020*/ 	.byte	0x00, 0x00, 0x00, 0x00


//--------------------- .nv.info._Z22cuda_invertToGrayscalePhi --------------------------
	.section	.nv.info._Z22cuda_invertToGrayscalePhi,"",@"SHT_CUDA_INFO"
	.sectionflags	@""
	.align	4


	//----- nvinfo : EIATTR_CUDA_API_VERSION
	.align		4
        /*0000*/ 	.byte	0x04, 0x37
        /*0002*/ 	.short	(.L_7 - .L_6)
.L_6:
        /*0004*/ 	.word	0x00000082


	//----- nvinfo : EIATTR_KPARAM_INFO
	.align		4
.L_7:
        /*0008*/ 	.byte	0x04, 0x17
        /*000a*/ 	.short	(.L_9 - .L_8)
.L_8:
        /*000c*/ 	.word	0x00000000
        /*0010*/ 	.short	0x0001
        /*0012*/ 	.short	0x0008
        /*0014*/ 	.byte	0x00, 0xf0, 0x11, 0x00


	//----- nvinfo : EIATTR_KPARAM_INFO
	.align		4
.L_9:
        /*0018*/ 	.byte	0x04, 0x17
        /*001a*/ 	.short	(.L_11 - .L_10)
.L_10:
        /*001c*/ 	.word	0x00000000
        /*0020*/ 	.short	0x0000
        /*0022*/ 	.short	0x0000
        /*0024*/ 	.byte	0x00, 0xf5, 0x21, 0x00


	//----- nvinfo : EIATTR_SPARSE_MMA_MASK
	.align		4
.L_11:
        /*0028*/ 	.byte	0x03, 0x50
        /*002a*/ 	.short	0x0000


	//----- nvinfo : EIATTR_MAXREG_COUNT
	.align		4
        /*002c*/ 	.byte	0x03, 0x1b
        /*002e*/ 	.short	0x00ff


	//----- nvinfo : EIATTR_MERCURY_ISA_VERSION
	.align		4
        /*0030*/ 	.byte	0x03, 0x5f
        /*0032*/ 	.short	0x0101


	//----- nvinfo : EIATTR_VRC_CTA_INIT_COUNT
	.align		4
        /*0034*/ 	.byte	0x02, 0x4a
	.zero		1
	.zero		1


	//----- nvinfo : EIATTR_EXIT_INSTR_OFFSETS
	.align		4
        /*0038*/ 	.byte	0x04, 0x1c
        /*003a*/ 	.short	(.L_13 - .L_12)


	//   ....[0]....
.L_12:
        /*003c*/ 	.word	0x00000170


	//   ....[1]....
        /*0040*/ 	.word	0x00000310


	//   ....[2]....
        /*0044*/ 	.word	0x000003f0


	//   ....[3]....
        /*0048*/ 	.word	0x000004b0


	//   ....[4]....
        /*004c*/ 	.word	0x00000510


	//----- nvinfo : EIATTR_CBANK_PARAM_SIZE
	.align		4
.L_13:
        /*0050*/ 	.byte	0x03, 0x19
        /*0052*/ 	.short	0x000c


	//----- nvinfo : EIATTR_PARAM_CBANK
	.align		4
        /*0054*/ 	.byte	0x04, 0x0a
        /*0056*/ 	.short	(.L_15 - .L_14)
	.align		4
.L_14:
        /*0058*/ 	.word	index@(.nv.constant0._Z22cuda_invertToGrayscalePhi)
        /*005c*/ 	.short	0x0380
        /*005e*/ 	.short	0x000c


	//----- nvinfo : EIATTR_SW_WAR
	.align		4
.L_15:
        /*0060*/ 	.byte	0x04, 0x36
        /*0062*/ 	.short	(.L_17 - .L_16)
.L_16:
        /*0064*/ 	.word	0x00000008
.L_17:


//--------------------- .nv.callgraph             --------------------------
	.section	.nv.callgraph,"",@"SHT_CUDA_CALLGRAPH"
	.align	4
	.sectionentsize	8
	.align		4
        /*0000*/ 	.word	0x00000000
	.align		4
        /*0004*/ 	.word	0xffffffff
	.align		4
        /*0008*/ 	.word	0x00000000
	.align		4
        /*000c*/ 	.word	0xfffffffe
	.align		4
        /*0010*/ 	.word	0x00000000
	.align		4
        /*0014*/ 	.word	0xfffffffd
	.align		4
        /*0018*/ 	.word	0x00000000
	.align		4
        /*001c*/ 	.word	0xfffffffc


//--------------------- .text._Z22cuda_invertToGrayscalePhi --------------------------
	.section	.text._Z22cuda_invertToGrayscalePhi,"ax",@progbits
	.align	128
        .global         _Z22cuda_invertToGrayscalePhi
        .type           _Z22cuda_invertToGrayscalePhi,@function
        .size           _Z22cuda_invertToGrayscalePhi,(.L_x_6 - _Z22cuda_invertToGrayscalePhi)
        .other          _Z22cuda_invertToGrayscalePhi,@"STO_CUDA_ENTRY STV_DEFAULT"
_Z22cuda_invertToGrayscalePhi:
.text._Z22cuda_invertToGrayscalePhi:
[----:B------:R-:W-:Y:S08]  /*0000*/  LDC R1, c[0x0][0x37c] ;  /* 0x0000df00ff017b82 */ /* 0x000ff00000000800 */
[----:B------:R-:W0:Y:S01]  /*0010*/  LDC R2, c[0x0][0x388] ;  /* 0x0000e200ff027b82 */ /* 0x000e220000000800 */
[----:B------:R-:W1:Y:S07]  /*0020*/  LDCU UR6, c[0x0][0x370] ;  /* 0x00006e00ff0677ac */ /* 0x000e6e0008000800 */
[----:B------:R-:W-:Y:S08]  /*0030*/  S2UR UR4, SR_CTAID.X ;  /* 0x00000000000479c3 */ /* 0x000ff00000002500 */
[----:B------:R-:W1:Y:S01]  /*0040*/  S2UR UR5, SR_CTAID.Y ;  /* 0x00000000000579c3 */ /* 0x000e620000002600 */
[----:B0-----:R-:W-:-:S02]  /*0050*/  ISETP.GE.AND P0, PT, R2, 0x3, PT ;  /* 0x000000030200780c */ /* 0x001fc40003f06270 */
[C---:B------:R-:W-:Y:S01]  /*0060*/  ISETP.GE.AND P1, PT, R2.reuse, 0x1, PT ;  /* 0x000000010200780c */ /* 0x040fe20003f26270 */
[----:B-1----:R-:W-:Y:S01]  /*0070*/  UIMAD UR4, UR5, UR6, UR4 ;  /* 0x00000006050472a4 */ /* 0x002fe2000f8e0204 */
[----:B------:R-:W0:Y:S05]  /*0080*/  LDCU.64 UR6, c[0x0][0x358] ;  /* 0x00006b00ff0677ac */ /* 0x000e2a0008000a00 */
[----:B------:R-:W-:-:S04]  /*0090*/  IMAD R0, R2, UR4, RZ ;  /* 0x0000000402007c24 */ /* 0x000fc8000f8e02ff */
[----:B------:R-:W-:Y:S05]  /*00a0*/  @!P0 BRA `(.L_x_0) ;  /* 0x0000000000308947 */ /* 0x000fea0003800000 */
[----:B------:R-:W1:Y:S02]  /*00b0*/  LDC.64 R4, c[0x0][0x380] ;  /* 0x0000e000ff047b82 */ /* 0x000e640000000a00 */
[----:B-1----:R-:W-:-:S04]  /*00c0*/  IADD3 R4, P0, PT, R0, R4, RZ ;  /* 0x0000000400047210 */ /* 0x002fc80007f1e0ff */
[----:B------:R-:W-:-:S05]  /*00d0*/  LEA.HI.X.SX32 R5, R0, R5, 0x1, P0 ;  /* 0x0000000500057211 */ /* 0x000fca00000f0eff */
[----:B0-----:R-:W2:Y:S04]  /*00e0*/  LDG.E.U8 R6, desc[UR6][R4.64+0x1] ;  /* 0x0000010604067981 */ /* 0x001ea8000c1e1100 */
[----:B------:R-:W3:Y:S04]  /*00f0*/  LDG.E.U8 R3, desc[UR6][R4.64+0x2] ;  /* 0x0000020604037981 */ /* 0x000ee8000c1e1100 */
[----:B------:R-:W4:Y:S01]  /*0100*/  LDG.E.U8 R7, desc[UR6][R4.64] ;  /* 0x0000000604077981 */ /* 0x000f22000c1e1100 */
[----:B--2---:R-:W-:Y:S02]  /*0110*/  I2FP.F32.U32 R6, R6 ;  /* 0x0000000600067245 */ /* 0x004fe40000201000 */
[----:B---3--:R-:W-:-:S03]  /*0120*/  I2FP.F32.U32 R3, R3 ;  /* 0x0000000300037245 */ /* 0x008fc60000201000 */
[----:B------:R-:W-:Y:S01]  /*0130*/  FMUL R6, R6, 0.58700001239776611328 ;  /* 0x3f1645a206067820 */ /* 0x000fe20000400000 */
[----:B----4-:R-:W-:-:S03]  /*0140*/  I2FP.F32.U32 R8, R7 ;  /* 0x0000000700087245 */ /* 0x010fc60000201000 */
[----:B------:R-:W-:-:S04]  /*0150*/  FFMA R3, R3, 0.29899999499320983887, R6 ;  /* 0x3e99168703037823 */ /* 0x000fc80000000006 */
[----:B------:R-:W-:-:S07]  /*0160*/  FFMA R3, R8, 0.11400000005960464478, R3 ;  /* 0x3de978d508037823 */ /* 0x000fce0000000003 */
.L_x_0:
[----:B0-----:R-:W-:Y:S05]  /*0170*/  @!P1 EXIT ;  /* 0x000000000000994d */ /* 0x001fea0003800000 */
[C---:B------:R-:W-:Y:S01]  /*0180*/  ISETP.GE.U32.AND P1, PT, R2.reuse, 0x8, PT ;  /* 0x000000080200780c */ /* 0x040fe20003f26070 */
[----:B------:R0:W1:Y:S01]  /*0190*/  F2I.U32.TRUNC.NTZ R7, R3 ;  /* 0x0000000300077305 */ /* 0x000062000020f000 */
[----:B------:R-:W-:Y:S01]  /*01a0*/  LOP3.LUT R8, R2, 0x7, RZ, 0xc0, !PT ;  /* 0x0000000702087812 */ /* 0x000fe200078ec0ff */
[----:B------:R-:W-:-:S03]  /*01b0*/  IMAD.MOV.U32 R9, RZ, RZ, RZ ;  /* 0x000000ffff097224 */ /* 0x000fc600078e00ff */
[----:B------:R-:W-:-:S07]  /*01c0*/  ISETP.NE.AND P0, PT, R8, RZ, PT ;  /* 0x000000ff0800720c */ /* 0x000fce0003f05270 */
[----:B0-----:R-:W-:Y:S06]  /*01d0*/  @!P1 BRA `(.L_x_1) ;  /* 0x00000000004c9947 */ /* 0x001fec0003800000 */
[----:B------:R-:W0:Y:S01]  /*01e0*/  LDC.64 R12, c[0x0][0x380] ;  /* 0x0000e000ff0c7b82 */ /* 0x000e220000000a00 */
[----:B------:R-:W-:Y:S01]  /*01f0*/  LOP3.LUT R9, R2, 0x7ffffff8, RZ, 0xc0, !PT ;  /* 0x7ffffff802097812 */ /* 0x000fe200078ec0ff */
[----:B------:R-:W-:-:S04]  /*0200*/  IMAD.MOV.U32 R11, RZ, RZ, R0 ;  /* 0x000000ffff0b7224 */ /* 0x000fc800078e0000 */
[----:B------:R-:W-:-:S07]  /*0210*/  IMAD.MOV R3, RZ, RZ, -R9 ;  /* 0x000000ffff037224 */ /* 0x000fce00078e0a09 */
.L_x_2:
[----:B------:R-:W-:Y:S01]  /*0220*/  SHF.R.S32.HI R6, RZ, 0x1f, R11 ;  /* 0x0000001fff067819 */ /* 0x000fe2000001140b */
[----:B------:R-:W-:Y:S01]  /*0230*/  VIADD R3, R3, 0x8 ;  /* 0x0000000803037836 */ /* 0x000fe20000000000 */
[C---:B0-2---:R-:W-:Y:S01]  /*0240*/  IADD3 R4, P1, P2, R11.reuse, 0x3, R12 ;  /* 0x000000030b047810 */ /* 0x045fe20007a3e00c */
[----:B------:R-:W-:-:S03]  /*0250*/  VIADD R11, R11, 0x8 ;  /* 0x000000080b0b7836 */ /* 0x000fc60000000000 */
[----:B------:R-:W-:Y:S02]  /*0260*/  IADD3.X R5, PT, PT, R6, R13, RZ, P1, P2 ;  /* 0x0000000d06057210 */ /* 0x000fe40000fe44ff */
[----:B------:R-:W-:-:S03]  /*0270*/  ISETP.NE.AND P1, PT, R3, RZ, PT ;  /* 0x000000ff0300720c */ /* 0x000fc60003f25270 */
[----:B-1----:R2:W-:Y:S04]  /*0280*/  STG.E.U8 desc[UR6][R4.64+-0x3], R7 ;  /* 0xfffffd0704007986 */ /* 0x0025e8000c101106 */
[----:B------:R2:W-:Y:S04]  /*0290*/  STG.E.U8 desc[UR6][R4.64+-0x2], R7 ;  /* 0xfffffe0704007986 */ /* 0x0005e8000c101106 */
[----:B------:R2:W-:Y:S04]  /*02a0*/  STG.E.U8 desc[UR6][R4.64+-0x1], R7 ;  /* 0xffffff0704007986 */ /* 0x0005e8000c101106 */
[----:B------:R2:W-:Y:S04]  /*02b0*/  STG.E.U8 desc[UR6][R4.64], R7 ;  /* 0x0000000704007986 */ /* 0x0005e8000c101106 */
[----:B------:R2:W-:Y:S04]  /*02c0*/  STG.E.U8 desc[UR6][R4.64+0x1], R7 ;  /* 0x0000010704007986 */ /* 0x0005e8000c101106 */
[----:B------:R2:W-:Y:S04]  /*02d0*/  STG.E.U8 desc[UR6][R4.64+0x2], R7 ;  /* 0x0000020704007986 */ /* 0x0005e8000c101106 */
[----:B------:R2:W-:Y:S04]  /*02e0*/  STG.E.U8 desc[UR6][R4.64+0x3], R7 ;  /* 0x0000030704007986 */ /* 0x0005e8000c101106 */
[----:B------:R2:W-:Y:S01]  /*02f0*/  STG.E.U8 desc[UR6][R4.64+0x4], R7 ;  /* 0x0000040704007986 */ /* 0x0005e2000c101106 */
[----:B------:R-:W-:Y:S05]  /*0300*/  @P1 BRA `(.L_x_2) ;  /* 0xfffffffc00c41947 */ /* 0x000fea000383ffff */
.L_x_1:
[----:B------:R-:W-:Y:S05]  /*0310*/  @!P0 EXIT ;  /* 0x000000000000894d */ /* 0x000fea0003800000 */
[----:B------:R-:W-:Y:S02]  /*0320*/  ISETP.GE.U32.AND P0, PT, R8, 0x4, PT ;  /* 0x000000040800780c */ /* 0x000fe40003f06070 */
[----:B------:R-:W-:-:S04]  /*0330*/  LOP3.LUT R6, R2, 0x3, RZ, 0xc0, !PT ;  /* 0x0000000302067812 */ /* 0x000fc800078ec0ff */
[----:B------:R-:W-:-:S07]  /*0340*/  ISETP.NE.AND P1, PT, R6, RZ, PT ;  /* 0x000000ff0600720c */ /* 0x000fce0003f25270 */
[----:B------:R-:W-:Y:S06]  /*0350*/  @!P0 BRA `(.L_x_3) ;  /* 0x0000000000248947 */ /* 0x000fec0003800000 */
[----:B--2---:R-:W0:Y:S01]  /*0360*/  LDC.64 R4, c[0x0][0x380] ;  /* 0x0000e000ff047b82 */ /* 0x004e220000000a00 */
[----:B------:R-:W-:Y:S02]  /*0370*/  IMAD.IADD R3, R0, 0x1, R9 ;  /* 0x0000000100037824 */ /* 0x000fe400078e0209 */
[----:B------:R-:W-:-:S03]  /*0380*/  VIADD R9, R9, 0x4 ;  /* 0x0000000409097836 */ /* 0x000fc60000000000 */
[----:B0-----:R-:W-:-:S04]  /*0390*/  IADD3 R4, P0, PT, R3, R4, RZ ;  /* 0x0000000403047210 */ /* 0x001fc80007f1e0ff */
[----:B------:R-:W-:-:S05]  /*03a0*/  LEA.HI.X.SX32 R5, R3, R5, 0x1, P0 ;  /* 0x0000000503057211 */ /* 0x000fca00000f0eff */
[----:B-1----:R0:W-:Y:S04]  /*03b0*/  STG.E.U8 desc[UR6][R4.64], R7 ;  /* 0x0000000704007986 */ /* 0x0021e8000c101106 */
[----:B------:R0:W-:Y:S04]  /*03c0*/  STG.E.U8 desc[UR6][R4.64+0x1], R7 ;  /* 0x0000010704007986 */ /* 0x0001e8000c101106 */
[----:B------:R0:W-:Y:S04]  /*03d0*/  STG.E.U8 desc[UR6][R4.64+0x2], R7 ;  /* 0x0000020704007986 */ /* 0x0001e8000c101106 */
[----:B------:R0:W-:Y:S02]  /*03e0*/  STG.E.U8 desc[UR6][R4.64+0x3], R7 ;  /* 0x0000030704007986 */ /* 0x0001e4000c101106 */
.L_x_3:
[----:B------:R-:W-:Y:S05]  /*03f0*/  @!P1 EXIT ;  /* 0x000000000000994d */ /* 0x000fea0003800000 */
[----:B------:R-:W-:Y:S02]  /*0400*/  ISETP.NE.AND P0, PT, R6, 0x1, PT ;  /* 0x000000010600780c */ /* 0x000fe40003f05270 */
[----:B------:R-:W-:-:S04]  /*0410*/  LOP3.LUT R2, R2, 0x1, RZ, 0xc0, !PT ;  /* 0x0000000102027812 */ /* 0x000fc800078ec0ff */
[----:B------:R-:W-:-:S07]  /*0420*/  ISETP.NE.U32.AND P1, PT, R2, 0x1, PT ;  /* 0x000000010200780c */ /* 0x000fce0003f25070 */
[----:B------:R-:W-:Y:S06]  /*0430*/  @!P0 BRA `(.L_x_4) ;  /* 0x00000000001c8947 */ /* 0x000fec0003800000 */
[----:B0-2---:R-:W0:Y:S01]  /*0440*/  LDC.64 R4, c[0x0][0x380] ;  /* 0x0000e000ff047b82 */ /* 0x005e220000000a00 */
[----:B------:R-:W-:Y:S02]  /*0450*/  IMAD.IADD R3, R0, 0x1, R9 ;  /* 0x0000000100037824 */ /* 0x000fe400078e0209 */
[----:B------:R-:W-:-:S03]  /*0460*/  VIADD R9, R9, 0x2 ;  /* 0x0000000209097836 */ /* 0x000fc60000000000 */
[----:B0-----:R-:W-:-:S04]  /*0470*/  IADD3 R2, P0, PT, R3, R4, RZ ;  /* 0x0000000403027210 */ /* 0x001fc80007f1e0ff */
[----:B------:R-:W-:-:S05]  /*0480*/  LEA.HI.X.SX32 R3, R3, R5, 0x1, P0 ;  /* 0x0000000503037211 */ /* 0x000fca00000f0eff */
[----:B-1----:R3:W-:Y:S04]  /*0490*/  STG.E.U8 desc[UR6][R2.64], R7 ;  /* 0x0000000702007986 */ /* 0x0027e8000c101106 */
[----:B------:R3:W-:Y:S02]  /*04a0*/  STG.E.U8 desc[UR6][R2.64+0x1], R7 ;  /* 0x0000010702007986 */ /* 0x0007e4000c101106 */
.L_x_4:
[----:B------:R-:W-:Y:S05]  /*04b0*/  @P1 EXIT ;  /* 0x000000000000194d */ /* 0x000fea0003800000 */
[----:B---3--:R-:W3:Y:S01]  /*04c0*/  LDC.64 R2, c[0x0][0x380] ;  /* 0x0000e000ff027b82 */ /* 0x008ee20000000a00 */
[----:B------:R-:W-:-:S05]  /*04d0*/  IMAD.IADD R0, R0, 0x1, R9 ;  /* 0x0000000100007824 */ /* 0x000fca00078e0209 */
[----:B---3--:R-:W-:-:S04]  /*04e0*/  IADD3 R2, P0, PT, R0, R2, RZ ;  /* 0x0000000200027210 */ /* 0x008fc80007f1e0ff */
[----:B------:R-:W-:-:S05]  /*04f0*/  LEA.HI.X.SX32 R3, R0, R3, 0x1, P0 ;  /* 0x0000000300037211 */ /* 0x000fca00000f0eff */
[----:B-1----:R-:W-:Y:S01]  /*0500*/  STG.E.U8 desc[UR6][R2.64], R7 ;  /* 0x0000000702007986 */ /* 0x002fe2000c101106 */
[----:B------:R-:W-:Y:S05]  /*0510*/  EXIT ;  /* 0x000000000000794d */ /* 0x000fea0003800000 */
.L_x_5:
[----:B------:R-:W-:-:S00]  /*0520*/  BRA `(.L_x_5) ;  /* 0xfffffffc00fc7947 */ /* 0x000fc0000383ffff */
[----:B------:R-:W-:-:S00]  /*0530*/  NOP ;  /* 0x0000000000007918 */ /* 0x000fc00000000000 */
        /* <DEDUP_REMOVED lines=12> */
.L_x_6:


//--------------------- .nv.shared.reserved.0     --------------------------
	.section	.nv.shared.reserved.0,"aw",@nobits
	.weak		__nv_reservedSMEM_offset_0_alias
	.size		__nv_reservedSMEM_offset_0_alias, 0, 64
	.other		__nv_reservedSMEM_offset_0_alias,@"STO_CUDA_RESERVED_SHARED STV_DEFAULT"
__nv_reservedSMEM_offset_0_alias:
	.zero		0
	.zero		64


//--------------------- .nv.constant0._Z22cuda_invertToGrayscalePhi --------------------------
	.section	.nv.constant0._Z22cuda_invertToGrayscalePhi,"a",@progbits
	.sectionflags	@""
	.align	4
.nv.constant0._Z22cuda_invertToGrayscalePhi:
	.zero		908


//--------------------- SYMBOLS --------------------------

	.type		.nv.reservedSmem.offset0,@object
	.size		.nv.reservedSmem.offset0,0x4
